//
// Generated by NVIDIA NVVM Compiler
//
// Compiler Build ID: CL-36424714
// Cuda compilation tools, release 13.0, V13.0.88
// Based on NVVM 20.0.0
//

.version 9.0
.target sm_100
.address_size 64

	// .globl	_Z16histogram_kernelPKcjiiPj
.extern .shared .align 16 .b8 sharedHist[];

.visible .entry _Z16histogram_kernelPKcjiiPj(
	.param .u64 .ptr .align 1 _Z16histogram_kernelPKcjiiPj_param_0,
	.param .u32 _Z16histogram_kernelPKcjiiPj_param_1,
	.param .u32 _Z16histogram_kernelPKcjiiPj_param_2,
	.param .u32 _Z16histogram_kernelPKcjiiPj_param_3,
	.param .u64 .ptr .align 1 _Z16histogram_kernelPKcjiiPj_param_4
)
{
	.reg .pred 	%p<71>;
	.reg .b32 	%r<240>;
	.reg .b64 	%rd<9>;

	ld.param.u64 	%rd4, [_Z16histogram_kernelPKcjiiPj_param_0];
	ld.param.u32 	%r31, [_Z16histogram_kernelPKcjiiPj_param_1];
	ld.param.u32 	%r32, [_Z16histogram_kernelPKcjiiPj_param_2];
	ld.param.u32 	%r33, [_Z16histogram_kernelPKcjiiPj_param_3];
	ld.param.u64 	%rd5, [_Z16histogram_kernelPKcjiiPj_param_4];
	sub.s32 	%r1, %r33, %r32;
	shl.b32 	%r34, %r1, 5;
	add.s32 	%r2, %r34, 32;
	mov.u32 	%r239, %tid.x;
	setp.ge.s32 	%p1, %r239, %r2;
	@%p1 bra 	$L__BB0_3;
	mov.u32 	%r4, %ntid.x;
	mov.u32 	%r237, %r239;
$L__BB0_2:
	shl.b32 	%r35, %r237, 2;
	mov.u32 	%r36, sharedHist;
	add.s32 	%r37, %r36, %r35;
	mov.b32 	%r38, 0;
	st.shared.u32 	[%r37], %r38;
	add.s32 	%r237, %r237, %r4;
	setp.lt.s32 	%p2, %r237, %r2;
	@%p2 bra 	$L__BB0_2;
$L__BB0_3:
	bar.sync 	0;
	and.b32  	%r7, %r239, 31;
	mov.u32 	%r39, %ctaid.x;
	mov.u32 	%r8, %ntid.x;
	mad.lo.s32 	%r40, %r39, %r8, %r239;
	shl.b32 	%r238, %r40, 4;
	setp.ge.u32 	%p3, %r238, %r31;
	@%p3 bra 	$L__BB0_54;
	mov.u32 	%r41, %nctaid.x;
	mul.lo.s32 	%r42, %r8, %r41;
	shl.b32 	%r10, %r42, 4;
	cvta.to.global.u64 	%rd1, %rd4;
$L__BB0_5:
	setp.ge.u32 	%p4, %r238, %r31;
	cvt.u64.u32 	%rd6, %r238;
	add.s64 	%rd2, %rd1, %rd6;
	@%p4 bra 	$L__BB0_8;
	ld.global.u8 	%r12, [%rd2];
	setp.lt.s32 	%p5, %r12, %r32;
	setp.lt.s32 	%p6, %r33, %r12;
	or.pred  	%p7, %p5, %p6;
	@%p7 bra 	$L__BB0_8;
	sub.s32 	%r43, %r12, %r32;
	shl.b32 	%r44, %r43, 7;
	shl.b32 	%r45, %r7, 2;
	or.b32  	%r46, %r44, %r45;
	mov.u32 	%r47, sharedHist;
	add.s32 	%r48, %r47, %r46;
	atom.shared.add.u32 	%r49, [%r48], 1;
$L__BB0_8:
	add.s32 	%r50, %r238, 1;
	setp.ge.u32 	%p8, %r50, %r31;
	@%p8 bra 	$L__BB0_11;
	ld.global.u8 	%r13, [%rd2+1];
	setp.lt.s32 	%p9, %r13, %r32;
	setp.lt.s32 	%p10, %r33, %r13;
	or.pred  	%p11, %p9, %p10;
	@%p11 bra 	$L__BB0_11;
	sub.s32 	%r51, %r13, %r32;
	shl.b32 	%r52, %r51, 7;
	shl.b32 	%r53, %r7, 2;
	or.b32  	%r54, %r52, %r53;
	mov.u32 	%r55, sharedHist;
	add.s32 	%r56, %r55, %r54;
	atom.shared.add.u32 	%r57, [%r56], 1;
$L__BB0_11:
	add.s32 	%r58, %r238, 2;
	setp.ge.u32 	%p12, %r58, %r31;
	@%p12 bra 	$L__BB0_14;
	ld.global.u8 	%r14, [%rd2+2];
	setp.lt.s32 	%p13, %r14, %r32;
	setp.lt.s32 	%p14, %r33, %r14;
	or.pred  	%p15, %p13, %p14;
	@%p15 bra 	$L__BB0_14;
	sub.s32 	%r59, %r14, %r32;
	shl.b32 	%r60, %r59, 7;
	shl.b32 	%r61, %r7, 2;
	or.b32  	%r62, %r60, %r61;
	mov.u32 	%r63, sharedHist;
	add.s32 	%r64, %r63, %r62;
	atom.shared.add.u32 	%r65, [%r64], 1;
$L__BB0_14:
	add.s32 	%r66, %r238, 3;
	setp.ge.u32 	%p16, %r66, %r31;
	@%p16 bra 	$L__BB0_17;
	ld.global.u8 	%r15, [%rd2+3];
	setp.lt.s32 	%p17, %r15, %r32;
	setp.lt.s32 	%p18, %r33, %r15;
	or.pred  	%p19, %p17, %p18;
	@%p19 bra 	$L__BB0_17;
	sub.s32 	%r67, %r15, %r32;
	shl.b32 	%r68, %r67, 7;
	shl.b32 	%r69, %r7, 2;
	or.b32  	%r70, %r68, %r69;
	mov.u32 	%r71, sharedHist;
	add.s32 	%r72, %r71, %r70;
	atom.shared.add.u32 	%r73, [%r72], 1;
$L__BB0_17:
	add.s32 	%r74, %r238, 4;
	setp.ge.u32 	%p20, %r74, %r31;
	@%p20 bra 	$L__BB0_20;
	ld.global.u8 	%r16, [%rd2+4];
	setp.lt.s32 	%p21, %r16, %r32;
	setp.lt.s32 	%p22, %r33, %r16;
	or.pred  	%p23, %p21, %p22;
	@%p23 bra 	$L__BB0_20;
	sub.s32 	%r75, %r16, %r32;
	shl.b32 	%r76, %r75, 7;
	shl.b32 	%r77, %r7, 2;
	or.b32  	%r78, %r76, %r77;
	mov.u32 	%r79, sharedHist;
	add.s32 	%r80, %r79, %r78;
	atom.shared.add.u32 	%r81, [%r80], 1;
$L__BB0_20:
	add.s32 	%r82, %r238, 5;
	setp.ge.u32 	%p24, %r82, %r31;
	@%p24 bra 	$L__BB0_23;
	ld.global.u8 	%r17, [%rd2+5];
	setp.lt.s32 	%p25, %r17, %r32;
	setp.lt.s32 	%p26, %r33, %r17;
	or.pred  	%p27, %p25, %p26;
	@%p27 bra 	$L__BB0_23;
	sub.s32 	%r83, %r17, %r32;
	shl.b32 	%r84, %r83, 7;
	shl.b32 	%r85, %r7, 2;
	or.b32  	%r86, %r84, %r85;
	mov.u32 	%r87, sharedHist;
	add.s32 	%r88, %r87, %r86;
	atom.shared.add.u32 	%r89, [%r88], 1;
$L__BB0_23:
	add.s32 	%r90, %r238, 6;
	setp.ge.u32 	%p28, %r90, %r31;
	@%p28 bra 	$L__BB0_26;
	ld.global.u8 	%r18, [%rd2+6];
	setp.lt.s32 	%p29, %r18, %r32;
	setp.lt.s32 	%p30, %r33, %r18;
	or.pred  	%p31, %p29, %p30;
	@%p31 bra 	$L__BB0_26;
	sub.s32 	%r91, %r18, %r32;
	shl.b32 	%r92, %r91, 7;
	shl.b32 	%r93, %r7, 2;
	or.b32  	%r94, %r92, %r93;
	mov.u32 	%r95, sharedHist;
	add.s32 	%r96, %r95, %r94;
	atom.shared.add.u32 	%r97, [%r96], 1;
$L__BB0_26:
	add.s32 	%r98, %r238, 7;
	setp.ge.u32 	%p32, %r98, %r31;
	@%p32 bra 	$L__BB0_29;
	ld.global.u8 	%r19, [%rd2+7];
	setp.lt.s32 	%p33, %r19, %r32;
	setp.lt.s32 	%p34, %r33, %r19;
	or.pred  	%p35, %p33, %p34;
	@%p35 bra 	$L__BB0_29;
	sub.s32 	%r99, %r19, %r32;
	shl.b32 	%r100, %r99, 7;
	shl.b32 	%r101, %r7, 2;
	or.b32  	%r102, %r100, %r101;
	mov.u32 	%r103, sharedHist;
	add.s32 	%r104, %r103, %r102;
	atom.shared.add.u32 	%r105, [%r104], 1;
$L__BB0_29:
	add.s32 	%r106, %r238, 8;
	setp.ge.u32 	%p36, %r106, %r31;
	@%p36 bra 	$L__BB0_32;
	ld.global.u8 	%r20, [%rd2+8];
	setp.lt.s32 	%p37, %r20, %r32;
	setp.lt.s32 	%p38, %r33, %r20;
	or.pred  	%p39, %p37, %p38;
	@%p39 bra 	$L__BB0_32;
	sub.s32 	%r107, %r20, %r32;
	shl.b32 	%r108, %r107, 7;
	shl.b32 	%r109, %r7, 2;
	or.b32  	%r110, %r108, %r109;
	mov.u32 	%r111, sharedHist;
	add.s32 	%r112, %r111, %r110;
	atom.shared.add.u32 	%r113, [%r112], 1;
$L__BB0_32:
	add.s32 	%r114, %r238, 9;
	setp.ge.u32 	%p40, %r114, %r31;
	@%p40 bra 	$L__BB0_35;
	ld.global.u8 	%r21, [%rd2+9];
	setp.lt.s32 	%p41, %r21, %r32;
	setp.lt.s32 	%p42, %r33, %r21;
	or.pred  	%p43, %p41, %p42;
	@%p43 bra 	$L__BB0_35;
	sub.s32 	%r115, %r21, %r32;
	shl.b32 	%r116, %r115, 7;
	shl.b32 	%r117, %r7, 2;
	or.b32  	%r118, %r116, %r117;
	mov.u32 	%r119, sharedHist;
	add.s32 	%r120, %r119, %r118;
	atom.shared.add.u32 	%r121, [%r120], 1;
$L__BB0_35:
	add.s32 	%r122, %r238, 10;
	setp.ge.u32 	%p44, %r122, %r31;
	@%p44 bra 	$L__BB0_38;
	ld.global.u8 	%r22, [%rd2+10];
	setp.lt.s32 	%p45, %r22, %r32;
	setp.lt.s32 	%p46, %r33, %r22;
	or.pred  	%p47, %p45, %p46;
	@%p47 bra 	$L__BB0_38;
	sub.s32 	%r123, %r22, %r32;
	shl.b32 	%r124, %r123, 7;
	shl.b32 	%r125, %r7, 2;
	or.b32  	%r126, %r124, %r125;
	mov.u32 	%r127, sharedHist;
	add.s32 	%r128, %r127, %r126;
	atom.shared.add.u32 	%r129, [%r128], 1;
$L__BB0_38:
	add.s32 	%r130, %r238, 11;
	setp.ge.u32 	%p48, %r130, %r31;
	@%p48 bra 	$L__BB0_41;
	ld.global.u8 	%r23, [%rd2+11];
	setp.lt.s32 	%p49, %r23, %r32;
	setp.lt.s32 	%p50, %r33, %r23;
	or.pred  	%p51, %p49, %p50;
	@%p51 bra 	$L__BB0_41;
	sub.s32 	%r131, %r23, %r32;
	shl.b32 	%r132, %r131, 7;
	shl.b32 	%r133, %r7, 2;
	or.b32  	%r134, %r132, %r133;
	mov.u32 	%r135, sharedHist;
	add.s32 	%r136, %r135, %r134;
	atom.shared.add.u32 	%r137, [%r136], 1;
$L__BB0_41:
	add.s32 	%r138, %r238, 12;
	setp.ge.u32 	%p52, %r138, %r31;
	@%p52 bra 	$L__BB0_44;
	ld.global.u8 	%r24, [%rd2+12];
	setp.lt.s32 	%p53, %r24, %r32;
	setp.lt.s32 	%p54, %r33, %r24;
	or.pred  	%p55, %p53, %p54;
	@%p55 bra 	$L__BB0_44;
	sub.s32 	%r139, %r24, %r32;
	shl.b32 	%r140, %r139, 7;
	shl.b32 	%r141, %r7, 2;
	or.b32  	%r142, %r140, %r141;
	mov.u32 	%r143, sharedHist;
	add.s32 	%r144, %r143, %r142;
	atom.shared.add.u32 	%r145, [%r144], 1;
$L__BB0_44:
	add.s32 	%r146, %r238, 13;
	setp.ge.u32 	%p56, %r146, %r31;
	@%p56 bra 	$L__BB0_47;
	ld.global.u8 	%r25, [%rd2+13];
	setp.lt.s32 	%p57, %r25, %r32;
	setp.lt.s32 	%p58, %r33, %r25;
	or.pred  	%p59, %p57, %p58;
	@%p59 bra 	$L__BB0_47;
	sub.s32 	%r147, %r25, %r32;
	shl.b32 	%r148, %r147, 7;
	shl.b32 	%r149, %r7, 2;
	or.b32  	%r150, %r148, %r149;
	mov.u32 	%r151, sharedHist;
	add.s32 	%r152, %r151, %r150;
	atom.shared.add.u32 	%r153, [%r152], 1;
$L__BB0_47:
	add.s32 	%r154, %r238, 14;
	setp.ge.u32 	%p60, %r154, %r31;
	@%p60 bra 	$L__BB0_50;
	ld.global.u8 	%r26, [%rd2+14];
	setp.lt.s32 	%p61, %r26, %r32;
	setp.lt.s32 	%p62, %r33, %r26;
	or.pred  	%p63, %p61, %p62;
	@%p63 bra 	$L__BB0_50;
	sub.s32 	%r155, %r26, %r32;
	shl.b32 	%r156, %r155, 7;
	shl.b32 	%r157, %r7, 2;
	or.b32  	%r158, %r156, %r157;
	mov.u32 	%r159, sharedHist;
	add.s32 	%r160, %r159, %r158;
	atom.shared.add.u32 	%r161, [%r160], 1;
$L__BB0_50:
	add.s32 	%r162, %r238, 15;
	setp.ge.u32 	%p64, %r162, %r31;
	@%p64 bra 	$L__BB0_53;
	ld.global.u8 	%r27, [%rd2+15];
	setp.lt.s32 	%p65, %r27, %r32;
	setp.lt.s32 	%p66, %r33, %r27;
	or.pred  	%p67, %p65, %p66;
	@%p67 bra 	$L__BB0_53;
	sub.s32 	%r163, %r27, %r32;
	shl.b32 	%r164, %r163, 7;
	shl.b32 	%r165, %r7, 2;
	or.b32  	%r166, %r164, %r165;
	mov.u32 	%r167, sharedHist;
	add.s32 	%r168, %r167, %r166;
	atom.shared.add.u32 	%r169, [%r168], 1;
$L__BB0_53:
	add.s32 	%r238, %r238, %r10;
	setp.lt.u32 	%p68, %r238, %r31;
	@%p68 bra 	$L__BB0_5;
$L__BB0_54:
	bar.sync 	0;
	setp.gt.s32 	%p69, %r239, %r1;
	@%p69 bra 	$L__BB0_57;
	cvta.to.global.u64 	%rd3, %rd5;
	mov.u32 	%r171, sharedHist;
$L__BB0_56:
	shl.b32 	%r170, %r239, 7;
	add.s32 	%r172, %r171, %r170;
	ld.shared.v4.u32 	{%r173, %r174, %r175, %r176}, [%r172];
	add.s32 	%r177, %r174, %r173;
	add.s32 	%r178, %r175, %r177;
	add.s32 	%r179, %r176, %r178;
	ld.shared.v4.u32 	{%r180, %r181, %r182, %r183}, [%r172+16];
	add.s32 	%r184, %r180, %r179;
	add.s32 	%r185, %r181, %r184;
	add.s32 	%r186, %r182, %r185;
	add.s32 	%r187, %r183, %r186;
	ld.shared.v4.u32 	{%r188, %r189, %r190, %r191}, [%r172+32];
	add.s32 	%r192, %r188, %r187;
	add.s32 	%r193, %r189, %r192;
	add.s32 	%r194, %r190, %r193;
	add.s32 	%r195, %r191, %r194;
	ld.shared.v4.u32 	{%r196, %r197, %r198, %r199}, [%r172+48];
	add.s32 	%r200, %r196, %r195;
	add.s32 	%r201, %r197, %r200;
	add.s32 	%r202, %r198, %r201;
	add.s32 	%r203, %r199, %r202;
	ld.shared.v4.u32 	{%r204, %r205, %r206, %r207}, [%r172+64];
	add.s32 	%r208, %r204, %r203;
	add.s32 	%r209, %r205, %r208;
	add.s32 	%r210, %r206, %r209;
	add.s32 	%r211, %r207, %r210;
	ld.shared.v4.u32 	{%r212, %r213, %r214, %r215}, [%r172+80];
	add.s32 	%r216, %r212, %r211;
	add.s32 	%r217, %r213, %r216;
	add.s32 	%r218, %r214, %r217;
	add.s32 	%r219, %r215, %r218;
	ld.shared.v4.u32 	{%r220, %r221, %r222, %r223}, [%r172+96];
	add.s32 	%r224, %r220, %r219;
	add.s32 	%r225, %r221, %r224;
	add.s32 	%r226, %r222, %r225;
	add.s32 	%r227, %r223, %r226;
	ld.shared.v4.u32 	{%r228, %r229, %r230, %r231}, [%r172+112];
	add.s32 	%r232, %r228, %r227;
	add.s32 	%r233, %r229, %r232;
	add.s32 	%r234, %r230, %r233;
	add.s32 	%r235, %r231, %r234;
	mul.wide.s32 	%rd7, %r239, 4;
	add.s64 	%rd8, %rd3, %rd7;
	atom.global.add.u32 	%r236, [%rd8], %r235;
	add.s32 	%r239, %r239, %r8;
	setp.le.s32 	%p70, %r239, %r1;
	@%p70 bra 	$L__BB0_56;
$L__BB0_57:
	ret;

}


// ===== COMPILED SASS (sm_100) =====

	.target	sm_100

	.elftype	@"ET_EXEC"


//--------------------- .note.nv.tkinfo           --------------------------
	.section	.note.nv.tkinfo,"",@"SHT_NOTE"
	.sectionflags	@"SHF_NOTE_NV_TKINFO"
	.tkinfo
        /*0018*/ 	.word	0x00000002
        /*0030*/ 	.string	""
        /*0030*/ 	.string	"ptxas"
        /*0030*/ 	.string	"Cuda compilation tools, release 13.0, V13.0.88"
        /*0030*/ 	.string	"Build cuda_13.0.r13.0/compiler.36424714_0"
        /*0030*/ 	.string	"-arch sm_100 -m 64 "



//--------------------- .note.nv.cuinfo           --------------------------
	.section	.note.nv.cuinfo,"",@"SHT_NOTE"
	.sectionflags	@"SHF_NOTE_NV_CUINFO"
        /*0018*/ 	.short	0x0002
        /*001a*/ 	.short	0x0064
        /*001c*/ 	.short	0x0082
	.zero		2


//--------------------- .nv.info                  --------------------------
	.section	.nv.info,"",@"SHT_CUDA_INFO"
	.align	4


	//----- nvinfo : EIATTR_REGCOUNT
	.align		4
        /*0000*/ 	.byte	0x04, 0x2f
        /*0002*/ 	.short	(.L_1 - .L_0)
	.align		4
.L_0:
        /*0004*/ 	.word	index@(_Z16histogram_kernelPKcjiiPj)
        /*0008*/ 	.word	0x00000020


	//----- nvinfo : EIATTR_FRAME_SIZE
	.align		4
.L_1:
        /*000c*/ 	.byte	0x04, 0x11
        /*000e*/ 	.short	(.L_3 - .L_2)
	.align		4
.L_2:
        /*0010*/ 	.word	index@(_Z16histogram_kernelPKcjiiPj)
        /*0014*/ 	.word	0x00000000


	//----- nvinfo : EIATTR_MIN_STACK_SIZE
	.align		4
.L_3:
        /*0018*/ 	.byte	0x04, 0x12
        /*001a*/ 	.short	(.L_5 - .L_4)
	.align		4
.L_4:
        /*001c*/ 	.word	index@(_Z16histogram_kernelPKcjiiPj)
        /*0020*/ 	.word	0x00000000
.L_5:


//--------------------- .nv.compat                --------------------------
	.section	.nv.compat,"",@"SHT_CUDA_COMPAT_INFO"
	.align	4
        /*0000*/ 	.byte	0x02, 0x09, 0x00, 0x00, 0x02, 0x02, 0x01, 0x00, 0x02, 0x05, 0x05, 0x00, 0x03, 0x07, 0x01, 0x01
        /*0010*/ 	.byte	0x02, 0x03, 0x00, 0x00, 0x02, 0x06, 0x01, 0x00, 0x04, 0x0b, 0x08, 0x00, 0x09, 0x00, 0x00, 0x00
        /*0020*/ 	.byte	0x00, 0x00, 0x00, 0x00


//--------------------- .nv.info._Z16histogram_kernelPKcjiiPj --------------------------
	.section	.nv.info._Z16histogram_kernelPKcjiiPj,"",@"SHT_CUDA_INFO"
	.sectionflags	@""
	.align	4


	//----- nvinfo : EIATTR_CUDA_API_VERSION
	.align		4
        /*0000*/ 	.byte	0x04, 0x37
        /*0002*/ 	.short	(.L_7 - .L_6)
.L_6:
        /*0004*/ 	.word	0x00000082


	//----- nvinfo : EIATTR_KPARAM_INFO
	.align		4
.L_7:
        /*0008*/ 	.byte	0x04, 0x17
        /*000a*/ 	.short	(.L_9 - .L_8)
.L_8:
        /*000c*/ 	.word	0x00000000
        /*0010*/ 	.short	0x0004
        /*0012*/ 	.short	0x0018
        /*0014*/ 	.byte	0x00, 0xf5, 0x21, 0x00


	//----- nvinfo : EIATTR_KPARAM_INFO
	.align		4
.L_9:
        /*0018*/ 	.byte	0x04, 0x17
        /*001a*/ 	.short	(.L_11 - .L_10)
.L_10:
        /*001c*/ 	.word	0x00000000
        /*0020*/ 	.short	0x0003
        /*0022*/ 	.short	0x0010
        /*0024*/ 	.byte	0x00, 0xf0, 0x11, 0x00


	//----- nvinfo : EIATTR_KPARAM_INFO
	.align		4
.L_11:
        /*0028*/ 	.byte	0x04, 0x17
        /*002a*/ 	.short	(.L_13 - .L_12)
.L_12:
        /*002c*/ 	.word	0x00000000
        /*0030*/ 	.short	0x0002
        /*0032*/ 	.short	0x000c
        /*0034*/ 	.byte	0x00, 0xf0, 0x11, 0x00


	//----- nvinfo : EIATTR_KPARAM_INFO
	.align		4
.L_13:
        /*0038*/ 	.byte	0x04, 0x17
        /*003a*/ 	.short	(.L_15 - .L_14)
.L_14:
        /*003c*/ 	.word	0x00000000
        /*0040*/ 	.short	0x0001
        /*0042*/ 	.short	0x0008
        /*0044*/ 	.byte	0x00, 0xf0, 0x11, 0x00


	//----- nvinfo : EIATTR_KPARAM_INFO
	.align		4
.L_15:
        /*0048*/ 	.byte	0x04, 0x17
        /*004a*/ 	.short	(.L_17 - .L_16)
.L_16:
        /*004c*/ 	.word	0x00000000
        /*0050*/ 	.short	0x0000
        /*0052*/ 	.short	0x0000
        /*0054*/ 	.byte	0x00, 0xf5, 0x21, 0x00


	//----- nvinfo : EIATTR_SPARSE_MMA_MASK
	.align		4
.L_17:
        /*0058*/ 	.byte	0x03, 0x50
        /*005a*/ 	.short	0x0000


	//----- nvinfo : EIATTR_MAXREG_COUNT
	.align		4
        /*005c*/ 	.byte	0x03, 0x1b
        /*005e*/ 	.short	0x00ff


	//----- nvinfo : EIATTR_NUM_BARRIERS
	.align		4
        /*0060*/ 	.byte	0x02, 0x4c
        /*0062*/ 	.byte	0x01
	.zero		1


	//----- nvinfo : EIATTR_MERCURY_ISA_VERSION
	.align		4
        /*0064*/ 	.byte	0x03, 0x5f
        /*0066*/ 	.short	0x0101


	//----- nvinfo : EIATTR_VRC_CTA_INIT_COUNT
	.align		4
        /*0068*/ 	.byte	0x02, 0x4a
	.zero		1
	.zero		1


	//----- nvinfo : EIATTR_EXIT_INSTR_OFFSETS
	.align		4
        /*006c*/ 	.byte	0x04, 0x1c
        /*006e*/ 	.short	(.L_19 - .L_18)


	//   ....[0]....
.L_18:
        /*0070*/ 	.word	0x000012c0


	//   ....[1]....
        /*0074*/ 	.word	0x000014f0


	//----- nvinfo : EIATTR_CRS_STACK_SIZE
	.align		4
.L_19:
        /*0078*/ 	.byte	0x04, 0x1e
        /*007a*/ 	.short	(.L_21 - .L_20)
.L_20:
        /*007c*/ 	.word	0x00000000


	//----- nvinfo : EIATTR_CBANK_PARAM_SIZE
	.align		4
.L_21:
        /*0080*/ 	.byte	0x03, 0x19
        /*0082*/ 	.short	0x0020


	//----- nvinfo : EIATTR_PARAM_CBANK
	.align		4
        /*0084*/ 	.byte	0x04, 0x0a
        /*0086*/ 	.short	(.L_23 - .L_22)
	.align		4
.L_22:
        /*0088*/ 	.word	index@(.nv.constant0._Z16histogram_kernelPKcjiiPj)
        /*008c*/ 	.short	0x0380
        /*008e*/ 	.short	0x0020


	//----- nvinfo : EIATTR_SW_WAR
	.align		4
.L_23:
        /*0090*/ 	.byte	0x04, 0x36
        /*0092*/ 	.short	(.L_25 - .L_24)
.L_24:
        /*0094*/ 	.word	0x00000008
.L_25:


//--------------------- .nv.callgraph             --------------------------
	.section	.nv.callgraph,"",@"SHT_CUDA_CALLGRAPH"
	.align	4
	.sectionentsize	8
	.align		4
        /*0000*/ 	.word	0x00000000
	.align		4
        /*0004*/ 	.word	0xffffffff
	.align		4
        /*0008*/ 	.word	0x00000000
	.align		4
        /*000c*/ 	.word	0xfffffffe
	.align		4
        /*0010*/ 	.word	0x00000000
	.align		4
        /*0014*/ 	.word	0xfffffffd
	.align		4
        /*0018*/ 	.word	0x00000000
	.align		4
        /*001c*/ 	.word	0xfffffffc


//--------------------- .text._Z16histogram_kernelPKcjiiPj --------------------------
	.section	.text._Z16histogram_kernelPKcjiiPj,"ax",@progbits
	.align	128
        .global         _Z16histogram_kernelPKcjiiPj
        .type           _Z16histogram_kernelPKcjiiPj,@function
        .size           _Z16histogram_kernelPKcjiiPj,(.L_x_40 - _Z16histogram_kernelPKcjiiPj)
        .other          _Z16histogram_kernelPKcjiiPj,@"STO_CUDA_ENTRY STV_DEFAULT"
_Z16histogram_kernelPKcjiiPj:
.text._Z16histogram_kernelPKcjiiPj:
[----:B------:R-:W-:Y:S01]  /*0000*/  LDC R1, c[0x0][0x37c] ;  /* 0x0000df00ff017b82 */ /* 0x000fe20000000800 */
[----:B------:R-:W0:Y:S01]  /*0010*/  S2R R3, SR_TID.X ;  /* 0x0000000000037919 */ /* 0x000e220000002100 */
[----:B------:R-:W1:Y:S01]  /*0020*/  LDCU UR4, c[0x0][0x390] ;  /* 0x00007200ff0477ac */ /* 0x000e620008000800 */
[----:B------:R-:W-:Y:S01]  /*0030*/  BSSY.RECONVERGENT B0, `(.L_x_0) ;  /* 0x0000010000007945 */ /* 0x000fe20003800200 */
[----:B------:R-:W1:Y:S02]  /*0040*/  LDCU UR5, c[0x0][0x38c] ;  /* 0x00007180ff0577ac */ /* 0x000e640008000800 */
[----:B-1----:R-:W-:-:S04]  /*0050*/  UIADD3 UR4, UPT, UPT, UR4, -UR5, URZ ;  /* 0x8000000504047290 */ /* 0x002fc8000fffe0ff */
[----:B------:R-:W-:-:S06]  /*0060*/  ULEA UR5, UR4, 0x20, 0x5 ;  /* 0x0000002004057891 */ /* 0x000fcc000f8e28ff */
[----:B0-----:R-:W-:-:S13]  /*0070*/  ISETP.GE.AND P0, PT, R3, UR5, PT ;  /* 0x0000000503007c0c */ /* 0x001fda000bf06270 */
[----:B------:R-:W-:Y:S05]  /*0080*/  @P0 BRA `(.L_x_1) ;  /* 0x0000000000280947 */ /* 0x000fea0003800000 */
[----:B------:R-:W0:Y:S01]  /*0090*/  S2R R5, SR_CgaCtaId ;  /* 0x0000000000057919 */ /* 0x000e220000008800 */
[----:B------:R-:W1:Y:S01]  /*00a0*/  LDC R7, c[0x0][0x360] ;  /* 0x0000d800ff077b82 */ /* 0x000e620000000800 */
[----:B------:R-:W-:Y:S01]  /*00b0*/  MOV R2, 0x400 ;  /* 0x0000040000027802 */ /* 0x000fe20000000f00 */
[----:B------:R-:W-:-:S03]  /*00c0*/  IMAD.MOV.U32 R0, RZ, RZ, R3 ;  /* 0x000000ffff007224 */ /* 0x000fc600078e0003 */
[----:B0-----:R-:W-:-:S07]  /*00d0*/  LEA R5, R5, R2, 0x18 ;  /* 0x0000000205057211 */ /* 0x001fce00078ec0ff */
.L_x_2:
[----:B------:R-:W-:Y:S02]  /*00e0*/  IMAD R2, R0, 0x4, R5 ;  /* 0x0000000400027824 */ /* 0x000fe400078e0205 */
[----:B-1----:R-:W-:-:S03]  /*00f0*/  IMAD.IADD R0, R7, 0x1, R0 ;  /* 0x0000000107007824 */ /* 0x002fc600078e0200 */
[----:B------:R0:W-:Y:S02]  /*0100*/  STS [R2], RZ ;  /* 0x000000ff02007388 */ /* 0x0001e40000000800 */
[----:B------:R-:W-:-:S13]  /*0110*/  ISETP.GE.AND P0, PT, R0, UR5, PT ;  /* 0x0000000500007c0c */ /* 0x000fda000bf06270 */
[----:B0-----:R-:W-:Y:S05]  /*0120*/  @!P0 BRA `(.L_x_2) ;  /* 0xfffffffc00ec8947 */ /* 0x001fea000383ffff */
.L_x_1:
[----:B------:R-:W-:Y:S05]  /*0130*/  BSYNC.RECONVERGENT B0 ;  /* 0x0000000000007941 */ /* 0x000fea0003800200 */
.L_x_0:
[----:B------:R-:W0:Y:S01]  /*0140*/  S2UR UR5, SR_CTAID.X ;  /* 0x00000000000579c3 */ /* 0x000e220000002500 */
[----:B------:R-:W1:Y:S01]  /*0150*/  LDCU UR6, c[0x0][0x388] ;  /* 0x00007100ff0677ac */ /* 0x000e620008000800 */
[----:B------:R-:W-:Y:S01]  /*0160*/  BSSY.RECONVERGENT B0, `(.L_x_3) ;  /* 0x0000113000007945 */ /* 0x000fe20003800200 */
[----:B------:R-:W2:Y:S05]  /*0170*/  LDCU.64 UR8, c[0x0][0x358] ;  /* 0x00006b00ff0877ac */ /* 0x000eaa0008000a00 */
[----:B------:R-:W0:Y:S01]  /*0180*/  LDC R0, c[0x0][0x360] ;  /* 0x0000d800ff007b82 */ /* 0x000e220000000800 */
[----:B------:R-:W3:Y:S01]  /*0190*/  LDCU UR7, c[0x0][0x390] ;  /* 0x00007200ff0777ac */ /* 0x000ee20008000800 */
[----:B------:R-:W4:Y:S01]  /*01a0*/  LDCU.64 UR10, c[0x0][0x380] ;  /* 0x00007000ff0a77ac */ /* 0x000f220008000a00 */
[----:B0-----:R-:W-:-:S04]  /*01b0*/  IMAD R2, R0, UR5, R3 ;  /* 0x0000000500027c24 */ /* 0x001fc8000f8e0203 */
[----:B------:R-:W-:Y:S01]  /*01c0*/  IMAD.SHL.U32 R9, R2, 0x10, RZ ;  /* 0x0000001002097824 */ /* 0x000fe200078e00ff */
[----:B------:R-:W-:Y:S04]  /*01d0*/  BAR.SYNC.DEFER_BLOCKING 0x0 ;  /* 0x0000000000007b1d */ /* 0x000fe80000010000 */
[----:B-1----:R-:W-:-:S13]  /*01e0*/  ISETP.GE.U32.AND P0, PT, R9, UR6, PT ;  /* 0x0000000609007c0c */ /* 0x002fda000bf06070 */
[----:B--234-:R-:W-:Y:S05]  /*01f0*/  @P0 BRA `(.L_x_4) ;  /* 0x0000001000240947 */ /* 0x01cfea0003800000 */
[----:B------:R-:W0:Y:S01]  /*0200*/  LDC R2, c[0x0][0x38c] ;  /* 0x0000e300ff027b82 */ /* 0x000e220000000800 */
[----:B------:R-:W1:Y:S01]  /*0210*/  LDCU UR5, c[0x0][0x370] ;  /* 0x00006e00ff0577ac */ /* 0x000e620008000800 */
[----:B------:R-:W-:-:S06]  /*0220*/  LOP3.LUT R8, R3, 0x1f, RZ, 0xc0, !PT ;  /* 0x0000001f03087812 */ /* 0x000fcc00078ec0ff */
[----:B------:R-:W2:Y:S01]  /*0230*/  LDC R6, c[0x0][0x388] ;  /* 0x0000e200ff067b82 */ /* 0x000ea20000000800 */
[----:B-1----:R-:W-:-:S07]  /*0240*/  IMAD R7, R0, UR5, RZ ;  /* 0x0000000500077c24 */ /* 0x002fce000f8e02ff */
.L_x_37:
[CC--:B--2---:R-:W-:Y:S01]  /*0250*/  ISETP.GE.U32.AND P0, PT, R9.reuse, R6.reuse, PT ;  /* 0x000000060900720c */ /* 0x0c4fe20003f06070 */
[C---:B------:R-:W-:Y:S01]  /*0260*/  VIADD R5, R9.reuse, 0x1 ;  /* 0x0000000109057836 */ /* 0x040fe20000000000 */
[C---:B0-----:R-:W-:Y:S01]  /*0270*/  IADD3 R4, P6, PT, R9.reuse, UR10, RZ ;  /* 0x0000000a09047c10 */ /* 0x041fe2000ffde0ff */
[C---:B------:R-:W-:Y:S01]  /*0280*/  VIADD R13, R9.reuse, 0x3 ;  /* 0x00000003090d7836 */ /* 0x040fe20000000000 */
[----:B------:R-:W-:Y:S01]  /*0290*/  BSSY.RECONVERGENT B1, `(.L_x_5) ;  /* 0x0000019000017945 */ /* 0x000fe20003800200 */
[----:B------:R-:W-:Y:S01]  /*02a0*/  VIADD R11, R9, 0x2 ;  /* 0x00000002090b7836 */ /* 0x000fe20000000000 */
[-C--:B------:R-:W-:Y:S01]  /*02b0*/  ISETP.GE.U32.AND P1, PT, R5, R6.reuse, PT ;  /* 0x000000060500720c */ /* 0x080fe20003f26070 */
[----:B------:R-:W-:Y:S01]  /*02c0*/  VIADD R5, R9, 0x4 ;  /* 0x0000000409057836 */ /* 0x000fe20000000000 */
[-C--:B------:R-:W-:Y:S01]  /*02d0*/  ISETP.GE.U32.AND P3, PT, R13, R6.reuse, PT ;  /* 0x000000060d00720c */ /* 0x080fe20003f66070 */
[----:B------:R-:W-:Y:S01]  /*02e0*/  VIADD R13, R9, 0x6 ;  /* 0x00000006090d7836 */ /* 0x000fe20000000000 */
[-C--:B------:R-:W-:Y:S01]  /*02f0*/  ISETP.GE.U32.AND P2, PT, R11, R6.reuse, PT ;  /* 0x000000060b00720c */ /* 0x080fe20003f46070 */
[----:B------:R-:W-:Y:S01]  /*0300*/  VIADD R11, R9, 0x5 ;  /* 0x00000005090b7836 */ /* 0x000fe20000000000 */
[-C--:B------:R-:W-:Y:S01]  /*0310*/  ISETP.GE.U32.AND P4, PT, R5, R6.reuse, PT ;  /* 0x000000060500720c */ /* 0x080fe20003f86070 */
[----:B------:R-:W-:Y:S01]  /*0320*/  IMAD.X R5, RZ, RZ, UR11, P6 ;  /* 0x0000000bff057e24 */ /* 0x000fe2000b0e06ff */
[-C--:B------:R-:W-:Y:S01]  /*0330*/  ISETP.GE.U32.AND P6, PT, R13, R6.reuse, PT ;  /* 0x000000060d00720c */ /* 0x080fe20003fc6070 */
[----:B------:R-:W-:Y:S01]  /*0340*/  VIADD R13, R9, 0x7 ;  /* 0x00000007090d7836 */ /* 0x000fe20000000000 */
[----:B------:R-:W-:Y:S01]  /*0350*/  ISETP.GE.U32.AND P5, PT, R11, R6, PT ;  /* 0x000000060b00720c */ /* 0x000fe20003fa6070 */
[----:B-1-34-:R-:W-:-:S12]  /*0360*/  @P0 BRA `(.L_x_6) ;  /* 0x00000000002c0947 */ /* 0x01afd80003800000 */
[----:B------:R-:W2:Y:S02]  /*0370*/  LDG.E.U8 R11, desc[UR8][R4.64] ;  /* 0x00000008040b7981 */ /* 0x000ea4000c1e1100 */
[----:B--2---:R-:W-:-:S04]  /*0380*/  ISETP.GT.AND P0, PT, R11, UR7, PT ;  /* 0x000000070b007c0c */ /* 0x004fc8000bf04270 */
[----:B0-----:R-:W-:-:S13]  /*0390*/  ISETP.LT.OR P0, PT, R11, R2, P0 ;  /* 0x000000020b00720c */ /* 0x001fda0000701670 */
[----:B------:R-:W-:Y:S05]  /*03a0*/  @P0 BRA `(.L_x_6) ;  /* 0x00000000001c0947 */ /* 0x000fea0003800000 */
[----:B------:R-:W0:Y:S01]  /*03b0*/  S2UR UR6, SR_CgaCtaId ;  /* 0x00000000000679c3 */ /* 0x000e220000008800 */
[----:B------:R-:W-:Y:S01]  /*03c0*/  IMAD.IADD R11, R11, 0x1, -R2 ;  /* 0x000000010b0b7824 */ /* 0x000fe200078e0a02 */
[----:B------:R-:W-:-:S03]  /*03d0*/  UMOV UR5, 0x400 ;  /* 0x0000040000057882 */ /* 0x000fc60000000000 */
[----:B------:R-:W-:Y:S01]  /*03e0*/  IMAD R10, R11, 0x20, R8 ;  /* 0x000000200b0a7824 */ /* 0x000fe200078e0208 */
[----:B0-----:R-:W-:-:S06]  /*03f0*/  ULEA UR5, UR6, UR5, 0x18 ;  /* 0x0000000506057291 */ /* 0x001fcc000f8ec0ff */
[----:B------:R-:W-:-:S05]  /*0400*/  LEA R10, R10, UR5, 0x2 ;  /* 0x000000050a0a7c11 */ /* 0x000fca000f8e10ff */
[----:B------:R1:W-:Y:S02]  /*0410*/  ATOMS.POPC.INC.32 RZ, [R10+URZ] ;  /* 0x000000000aff7f8c */ /* 0x0003e4000d8000ff */
.L_x_6:
[----:B------:R-:W-:Y:S05]  /*0420*/  BSYNC.RECONVERGENT B1 ;  /* 0x0000000000017941 */ /* 0x000fea0003800200 */
.L_x_5:
[----:B------:R-:W-:Y:S01]  /*0430*/  BSSY.RECONVERGENT B1, `(.L_x_7) ;  /* 0x000000f000017945 */ /* 0x000fe20003800200 */
[----:B------:R-:W-:Y:S01]  /*0440*/  ISETP.GE.U32.AND P0, PT, R13, R6, PT ;  /* 0x000000060d00720c */ /* 0x000fe20003f06070 */
[----:B------:R-:W-:Y:S02]  /*0450*/  VIADD R13, R9, 0x8 ;  /* 0x00000008090d7836 */ /* 0x000fe40000000000 */
[----:B------:R-:W-:Y:S10]  /*0460*/  @P1 BRA `(.L_x_8) ;  /* 0x00000000002c1947 */ /* 0x000ff40003800000 */
[----:B------:R-:W2:Y:S02]  /*0470*/  LDG.E.U8 R11, desc[UR8][R4.64+0x1] ;  /* 0x00000108040b7981 */ /* 0x000ea4000c1e1100 */
[----:B--2---:R-:W-:-:S04]  /*0480*/  ISETP.GT.AND P1, PT, R11, UR7, PT ;  /* 0x000000070b007c0c */ /* 0x004fc8000bf24270 */
[----:B0-----:R-:W-:-:S13]  /*0490*/  ISETP.LT.OR P1, PT, R11, R2, P1 ;  /* 0x000000020b00720c */ /* 0x001fda0000f21670 */
[----:B------:R-:W-:Y:S05]  /*04a0*/  @P1 BRA `(.L_x_8) ;  /* 0x00000000001c1947 */ /* 0x000fea0003800000 */
[----:B------:R-:W0:Y:S01]  /*04b0*/  S2UR UR6, SR_CgaCtaId ;  /* 0x00000000000679c3 */ /* 0x000e220000008800 */
[----:B------:R-:W-:Y:S01]  /*04c0*/  IMAD.IADD R11, R11, 0x1, -R2 ;  /* 0x000000010b0b7824 */ /* 0x000fe200078e0a02 */
[----:B------:R-:W-:-:S03]  /*04d0*/  UMOV UR5, 0x400 ;  /* 0x0000040000057882 */ /* 0x000fc60000000000 */
[----:B-1----:R-:W-:Y:S01]  /*04e0*/  IMAD R10, R11, 0x20, R8 ;  /* 0x000000200b0a7824 */ /* 0x002fe200078e0208 */
[----:B0-----:R-:W-:-:S06]  /*04f0*/  ULEA UR5, UR6, UR5, 0x18 ;  /* 0x0000000506057291 */ /* 0x001fcc000f8ec0ff */
[----:B------:R-:W-:-:S05]  /*0500*/  LEA R10, R10, UR5, 0x2 ;  /* 0x000000050a0a7c11 */ /* 0x000fca000f8e10ff */
[----:B------:R2:W-:Y:S02]  /*0510*/  ATOMS.POPC.INC.32 RZ, [R10+URZ] ;  /* 0x000000000aff7f8c */ /* 0x0005e4000d8000ff */
.L_x_8:
[----:B------:R-:W-:Y:S05]  /*0520*/  BSYNC.RECONVERGENT B1 ;  /* 0x0000000000017941 */ /* 0x000fea0003800200 */
.L_x_7:
[----:B------:R-:W-:Y:S01]  /*0530*/  BSSY.RECONVERGENT B1, `(.L_x_9) ;  /* 0x000000f000017945 */ /* 0x000fe20003800200 */
[----:B------:R-:W-:Y:S01]  /*0540*/  ISETP.GE.U32.AND P1, PT, R13, R6, PT ;  /* 0x000000060d00720c */ /* 0x000fe20003f26070 */
[----:B------:R-:W-:Y:S02]  /*0550*/  VIADD R13, R9, 0x9 ;  /* 0x00000009090d7836 */ /* 0x000fe40000000000 */
[----:B------:R-:W-:Y:S10]  /*0560*/  @P2 BRA `(.L_x_10) ;  /* 0x00000000002c2947 */ /* 0x000ff40003800000 */
[----:B------:R-:W3:Y:S02]  /*0570*/  LDG.E.U8 R11, desc[UR8][R4.64+0x2] ;  /* 0x00000208040b7981 */ /* 0x000ee4000c1e1100 */
[----:B---3--:R-:W-:-:S04]  /*0580*/  ISETP.GT.AND P2, PT, R11, UR7, PT ;  /* 0x000000070b007c0c */ /* 0x008fc8000bf44270 */
[----:B0-----:R-:W-:-:S13]  /*0590*/  ISETP.LT.OR P2, PT, R11, R2, P2 ;  /* 0x000000020b00720c */ /* 0x001fda0001741670 */
[----:B------:R-:W-:Y:S05]  /*05a0*/  @P2 BRA `(.L_x_10) ;  /* 0x00000000001c2947 */ /* 0x000fea0003800000 */
[----:B------:R-:W0:Y:S01]  /*05b0*/  S2UR UR6, SR_CgaCtaId ;  /* 0x00000000000679c3 */ /* 0x000e220000008800 */
[----:B------:R-:W-:Y:S01]  /*05c0*/  IMAD.IADD R11, R11, 0x1, -R2 ;  /* 0x000000010b0b7824 */ /* 0x000fe200078e0a02 */
[----:B------:R-:W-:-:S03]  /*05d0*/  UMOV UR5, 0x400 ;  /* 0x0000040000057882 */ /* 0x000fc60000000000 */
[----:B-12---:R-:W-:Y:S01]  /*05e0*/  IMAD R10, R11, 0x20, R8 ;  /* 0x000000200b0a7824 */ /* 0x006fe200078e0208 */
[----:B0-----:R-:W-:-:S06]  /*05f0*/  ULEA UR5, UR6, UR5, 0x18 ;  /* 0x0000000506057291 */ /* 0x001fcc000f8ec0ff */
[----:B------:R-:W-:-:S05]  /*0600*/  LEA R10, R10, UR5, 0x2 ;  /* 0x000000050a0a7c11 */ /* 0x000fca000f8e10ff */
[----:B------:R3:W-:Y:S02]  /*0610*/  ATOMS.POPC.INC.32 RZ, [R10+URZ] ;  /* 0x000000000aff7f8c */ /* 0x0007e4000d8000ff */
.L_x_10:
[----:B------:R-:W-:Y:S05]  /*0620*/  BSYNC.RECONVERGENT B1 ;  /* 0x0000000000017941 */ /* 0x000fea0003800200 */
.L_x_9:
[----:B------:R-:W-:Y:S01]  /*0630*/  BSSY.RECONVERGENT B1, `(.L_x_11) ;  /* 0x000000f000017945 */ /* 0x000fe20003800200 */
[----:B------:R-:W-:Y:S01]  /*0640*/  ISETP.GE.U32.AND P2, PT, R13, R6, PT ;  /* 0x000000060d00720c */ /* 0x000fe20003f46070 */
[----:B------:R-:W-:Y:S02]  /*0650*/  VIADD R13, R9, 0xa ;  /* 0x0000000a090d7836 */ /* 0x000fe40000000000 */
[----:B------:R-:W-:Y:S10]  /*0660*/  @P3 BRA `(.L_x_12) ;  /* 0x00000000002c3947 */ /* 0x000ff40003800000 */
[----:B------:R-:W4:Y:S02]  /*0670*/  LDG.E.U8 R11, desc[UR8][R4.64+0x3] ;  /* 0x00000308040b7981 */ /* 0x000f24000c1e1100 */
[----:B----4-:R-:W-:-:S04]  /*0680*/  ISETP.GT.AND P3, PT, R11, UR7, PT ;  /* 0x000000070b007c0c */ /* 0x010fc8000bf64270 */
[----:B0-----:R-:W-:-:S13]  /*0690*/  ISETP.LT.OR P3, PT, R11, R2, P3 ;  /* 0x000000020b00720c */ /* 0x001fda0001f61670 */
[----:B------:R-:W-:Y:S05]  /*06a0*/  @P3 BRA `(.L_x_12) ;  /* 0x00000000001c3947 */ /* 0x000fea0003800000 */
[----:B------:R-:W0:Y:S01]  /*06b0*/  S2UR UR6, SR_CgaCtaId ;  /* 0x00000000000679c3 */ /* 0x000e220000008800 */
[----:B------:R-:W-:Y:S01]  /*06c0*/  IMAD.IADD R11, R11, 0x1, -R2 ;  /* 0x000000010b0b7824 */ /* 0x000fe200078e0a02 */
[----:B------:R-:W-:-:S03]  /*06d0*/  UMOV UR5, 0x400 ;  /* 0x0000040000057882 */ /* 0x000fc60000000000 */
[----:B-123--:R-:W-:Y:S01]  /*06e0*/  IMAD R10, R11, 0x20, R8 ;  /* 0x000000200b0a7824 */ /* 0x00efe200078e0208 */
[----:B0-----:R-:W-:-:S06]  /*06f0*/  ULEA UR5, UR6, UR5, 0x18 ;  /* 0x0000000506057291 */ /* 0x001fcc000f8ec0ff */
[----:B------:R-:W-:-:S05]  /*0700*/  LEA R10, R10, UR5, 0x2 ;  /* 0x000000050a0a7c11 */ /* 0x000fca000f8e10ff */
[----:B------:R4:W-:Y:S02]  /*0710*/  ATOMS.POPC.INC.32 RZ, [R10+URZ] ;  /* 0x000000000aff7f8c */ /* 0x0009e4000d8000ff */
.L_x_12:
[----:B------:R-:W-:Y:S05]  /*0720*/  BSYNC.RECONVERGENT B1 ;  /* 0x0000000000017941 */ /* 0x000fea0003800200 */
.L_x_11:
[----:B------:R-:W-:Y:S01]  /*0730*/  BSSY.RECONVERGENT B1, `(.L_x_13) ;  /* 0x000000f000017945 */ /* 0x000fe20003800200 */
[----:B------:R-:W-:Y:S01]  /*0740*/  ISETP.GE.U32.AND P3, PT, R13, R6, PT ;  /* 0x000000060d00720c */ /* 0x000fe20003f66070 */
[----:B------:R-:W-:Y:S02]  /*0750*/  VIADD R13, R9, 0xb ;  /* 0x0000000b090d7836 */ /* 0x000fe40000000000 */
[----:B------:R-:W-:Y:S10]  /*0760*/  @P4 BRA `(.L_x_14) ;  /* 0x00000000002c4947 */ /* 0x000ff40003800000 */
[----:B------:R-:W5:Y:S02]  /*0770*/  LDG.E.U8 R11, desc[UR8][R4.64+0x4] ;  /* 0x00000408040b7981 */ /* 0x000f64000c1e1100 */
[----:B-----5:R-:W-:-:S04]  /*0780*/  ISETP.GT.AND P4, PT, R11, UR7, PT ;  /* 0x000000070b007c0c */ /* 0x020fc8000bf84270 */
[----:B0-----:R-:W-:-:S13]  /*0790*/  ISETP.LT.OR P4, PT, R11, R2, P4 ;  /* 0x000000020b00720c */ /* 0x001fda0002781670 */
[----:B------:R-:W-:Y:S05]  /*07a0*/  @P4 BRA `(.L_x_14) ;  /* 0x00000000001c4947 */ /* 0x000fea0003800000 */
[----:B------:R-:W0:Y:S01]  /*07b0*/  S2UR UR6, SR_CgaCtaId ;  /* 0x00000000000679c3 */ /* 0x000e220000008800 */
[----:B------:R-:W-:Y:S01]  /*07c0*/  IMAD.IADD R11, R11, 0x1, -R2 ;  /* 0x000000010b0b7824 */ /* 0x000fe200078e0a02 */
[----:B------:R-:W-:-:S03]  /*07d0*/  UMOV UR5, 0x400 ;  /* 0x0000040000057882 */ /* 0x000fc60000000000 */
[----:B-1234-:R-:W-:Y:S01]  /*07e0*/  IMAD R10, R11, 0x20, R8 ;  /* 0x000000200b0a7824 */ /* 0x01efe200078e0208 */
[----:B0-----:R-:W-:-:S06]  /*07f0*/  ULEA UR5, UR6, UR5, 0x18 ;  /* 0x0000000506057291 */ /* 0x001fcc000f8ec0ff */
[----:B------:R-:W-:-:S05]  /*0800*/  LEA R10, R10, UR5, 0x2 ;  /* 0x000000050a0a7c11 */ /* 0x000fca000f8e10ff */
[----:B------:R0:W-:Y:S02]  /*0810*/  ATOMS.POPC.INC.32 RZ, [R10+URZ] ;  /* 0x000000000aff7f8c */ /* 0x0001e4000d8000ff */
.L_x_14:
[----:B------:R-:W-:Y:S05]  /*0820*/  BSYNC.RECONVERGENT B1 ;  /* 0x0000000000017941 */ /* 0x000fea0003800200 */
.L_x_13:
        /* <DEDUP_REMOVED lines=15> */
.L_x_16:
[----:B------:R-:W-:Y:S05]  /*0920*/  BSYNC.RECONVERGENT B1 ;  /* 0x0000000000017941 */ /* 0x000fea0003800200 */
.L_x_15:
        /* <DEDUP_REMOVED lines=15> */
.L_x_18:
[----:B------:R-:W-:Y:S05]  /*0a20*/  BSYNC.RECONVERGENT B1 ;  /* 0x0000000000017941 */ /* 0x000fea0003800200 */
.L_x_17:
        /* <DEDUP_REMOVED lines=15> */
.L_x_20:
[----:B------:R-:W-:Y:S05]  /*0b20*/  BSYNC.RECONVERGENT B1 ;  /* 0x0000000000017941 */ /* 0x000fea0003800200 */
.L_x_19:
        /* <DEDUP_REMOVED lines=15> */
.L_x_22:
[----:B------:R-:W-:Y:S05]  /*0c20*/  BSYNC.RECONVERGENT B1 ;  /* 0x0000000000017941 */ /* 0x000fea0003800200 */
.L_x_21:
[----:B------:R-:W-:Y:S01]  /*0c30*/  BSSY.RECONVERGENT B1, `(.L_x_23) ;  /* 0x000000e000017945 */ /* 0x000fe20003800200 */
[----:B------:R-:W-:-:S03]  /*0c40*/  ISETP.GE.U32.AND P1, PT, R13, R6, PT ;  /* 0x000000060d00720c */ /* 0x000fc60003f26070 */
        /* <DEDUP_REMOVED lines=12> */
.L_x_24:
[----:B------:R-:W-:Y:S05]  /*0d10*/  BSYNC.RECONVERGENT B1 ;  /* 0x0000000000017941 */ /* 0x000fea0003800200 */
.L_x_23:
[----:B------:R-:W-:Y:S04]  /*0d20*/  BSSY.RECONVERGENT B1, `(.L_x_25) ;  /* 0x000000d000017945 */ /* 0x000fe80003800200 */
[----:B------:R-:W-:Y:S05]  /*0d30*/  @P3 BRA `(.L_x_26) ;  /* 0x00000000002c3947 */ /* 0x000fea0003800000 */
        /* <DEDUP_REMOVED lines=11> */
.L_x_26:
[----:B------:R-:W-:Y:S05]  /*0df0*/  BSYNC.RECONVERGENT B1 ;  /* 0x0000000000017941 */ /* 0x000fea0003800200 */
.L_x_25:
        /* <DEDUP_REMOVED lines=13> */
.L_x_28:
[----:B------:R-:W-:Y:S05]  /*0ed0*/  BSYNC.RECONVERGENT B1 ;  /* 0x0000000000017941 */ /* 0x000fea0003800200 */
.L_x_27:
        /* <DEDUP_REMOVED lines=13> */
.L_x_30:
[----:B------:R-:W-:Y:S05]  /*0fb0*/  BSYNC.RECONVERGENT B1 ;  /* 0x0000000000017941 */ /* 0x000fea0003800200 */
.L_x_29:
        /* <DEDUP_REMOVED lines=13> */
.L_x_32:
[----:B------:R-:W-:Y:S05]  /*1090*/  BSYNC.RECONVERGENT B1 ;  /* 0x0000000000017941 */ /* 0x000fea0003800200 */
.L_x_31:
        /* <DEDUP_REMOVED lines=13> */
.L_x_34:
[----:B------:R-:W-:Y:S05]  /*1170*/  BSYNC.RECONVERGENT B1 ;  /* 0x0000000000017941 */ /* 0x000fea0003800200 */
.L_x_33:
        /* <DEDUP_REMOVED lines=13> */
.L_x_36:
[----:B------:R-:W-:Y:S05]  /*1250*/  BSYNC.RECONVERGENT B1 ;  /* 0x0000000000017941 */ /* 0x000fea0003800200 */
.L_x_35:
[----:B------:R-:W-:-:S05]  /*1260*/  IMAD R9, R7, 0x10, R9 ;  /* 0x0000001007097824 */ /* 0x000fca00078e0209 */
[----:B------:R-:W-:-:S13]  /*1270*/  ISETP.GE.U32.AND P0, PT, R9, R6, PT ;  /* 0x000000060900720c */ /* 0x000fda0003f06070 */
[----:B------:R-:W-:Y:S05]  /*1280*/  @!P0 BRA `(.L_x_37) ;  /* 0xffffffec00f08947 */ /* 0x000fea000383ffff */
.L_x_4:
[----:B------:R-:W-:Y:S05]  /*1290*/  BSYNC.RECONVERGENT B0 ;  /* 0x0000000000007941 */ /* 0x000fea0003800200 */
.L_x_3:
[----:B------:R-:W-:Y:S01]  /*12a0*/  BAR.SYNC.DEFER_BLOCKING 0x0 ;  /* 0x0000000000007b1d */ /* 0x000fe20000010000 */
[----:B------:R-:W-:-:S13]  /*12b0*/  ISETP.GT.AND P0, PT, R3, UR4, PT ;  /* 0x0000000403007c0c */ /* 0x000fda000bf04270 */
[----:B------:R-:W-:Y:S05]  /*12c0*/  @P0 EXIT ;  /* 0x000000000000094d */ /* 0x000fea0003800000 */
[----:B------:R-:W5:Y:S01]  /*12d0*/  S2UR UR6, SR_CgaCtaId ;  /* 0x00000000000679c3 */ /* 0x000f620000008800 */
[----:B------:R-:W-:-:S07]  /*12e0*/  UMOV UR5, 0x400 ;  /* 0x0000040000057882 */ /* 0x000fce0000000000 */
[----:B------:R-:W0:Y:S01]  /*12f0*/  LDC.64 R28, c[0x0][0x398] ;  /* 0x0000e600ff1c7b82 */ /* 0x000e220000000a00 */
[----:B-----5:R-:W-:-:S12]  /*1300*/  ULEA UR5, UR6, UR5, 0x18 ;  /* 0x0000000506057291 */ /* 0x020fd8000f8ec0ff */
.L_x_38:
[----:B0-----:R-:W-:-:S05]  /*1310*/  LEA R2, R3, UR5, 0x7 ;  /* 0x0000000503027c11 */ /* 0x001fca000f8e38ff */
[----:B------:R-:W0:Y:S04]  /*1320*/  LDS.128 R16, [R2] ;  /* 0x0000000002107984 */ /* 0x000e280000000c00 */
[----:B------:R-:W5:Y:S04]  /*1330*/  LDS.128 R20, [R2+0x10] ;  /* 0x0000100002147984 */ /* 0x000f680000000c00 */
[----:B------:R-:W5:Y:S04]  /*1340*/  LDS.128 R4, [R2+0x20] ;  /* 0x0000200002047984 */ /* 0x000f680000000c00 */
[----:B-1234-:R-:W1:Y:S04]  /*1350*/  LDS.128 R8, [R2+0x30] ;  /* 0x0000300002087984 */ /* 0x01ee680000000c00 */
[----:B------:R-:W2:Y:S04]  /*1360*/  LDS.128 R12, [R2+0x40] ;  /* 0x00004000020c7984 */ /* 0x000ea80000000c00 */
[----:B------:R-:W-:Y:S01]  /*1370*/  LDS.128 R24, [R2+0x70] ;  /* 0x0000700002187984 */ /* 0x000fe20000000c00 */
[----:B0-----:R-:W-:-:S04]  /*1380*/  IADD3 R16, PT, PT, R18, R17, R16 ;  /* 0x0000001112107210 */ /* 0x001fc80007ffe010 */
[----:B-----5:R-:W-:Y:S02]  /*1390*/  IADD3 R20, PT, PT, R20, R19, R16 ;  /* 0x0000001314147210 */ /* 0x020fe40007ffe010 */
[----:B------:R-:W0:Y:S02]  /*13a0*/  LDS.128 R16, [R2+0x50] ;  /* 0x0000500002107984 */ /* 0x000e240000000c00 */
[----:B------:R-:W-:-:S04]  /*13b0*/  IADD3 R20, PT, PT, R22, R21, R20 ;  /* 0x0000001516147210 */ /* 0x000fc80007ffe014 */
[----:B------:R-:W-:Y:S02]  /*13c0*/  IADD3 R4, PT, PT, R4, R23, R20 ;  /* 0x0000001704047210 */ /* 0x000fe40007ffe014 */
[----:B------:R-:W3:Y:S02]  /*13d0*/  LDS.128 R20, [R2+0x60] ;  /* 0x0000600002147984 */ /* 0x000ee40000000c00 */
[----:B------:R-:W-:-:S04]  /*13e0*/  IADD3 R4, PT, PT, R6, R5, R4 ;  /* 0x0000000506047210 */ /* 0x000fc80007ffe004 */
[----:B-1----:R-:W-:-:S04]  /*13f0*/  IADD3 R4, PT, PT, R8, R7, R4 ;  /* 0x0000000708047210 */ /* 0x002fc80007ffe004 */
[----:B------:R-:W-:-:S04]  /*1400*/  IADD3 R4, PT, PT, R10, R9, R4 ;  /* 0x000000090a047210 */ /* 0x000fc80007ffe004 */
[----:B--2---:R-:W-:-:S04]  /*1410*/  IADD3 R4, PT, PT, R12, R11, R4 ;  /* 0x0000000b0c047210 */ /* 0x004fc80007ffe004 */
[----:B------:R-:W-:-:S04]  /*1420*/  IADD3 R4, PT, PT, R14, R13, R4 ;  /* 0x0000000d0e047210 */ /* 0x000fc80007ffe004 */
[----:B0-----:R-:W-:-:S04]  /*1430*/  IADD3 R4, PT, PT, R16, R15, R4 ;  /* 0x0000000f10047210 */ /* 0x001fc80007ffe004 */
[----:B------:R-:W-:-:S04]  /*1440*/  IADD3 R4, PT, PT, R18, R17, R4 ;  /* 0x0000001112047210 */ /* 0x000fc80007ffe004 */
[----:B---3--:R-:W-:-:S04]  /*1450*/  IADD3 R4, PT, PT, R20, R19, R4 ;  /* 0x0000001314047210 */ /* 0x008fc80007ffe004 */
[----:B------:R-:W-:-:S04]  /*1460*/  IADD3 R4, PT, PT, R22, R21, R4 ;  /* 0x0000001516047210 */ /* 0x000fc80007ffe004 */
[----:B------:R-:W-:-:S04]  /*1470*/  IADD3 R4, PT, PT, R24, R23, R4 ;  /* 0x0000001718047210 */ /* 0x000fc80007ffe004 */
[----:B------:R-:W-:Y:S01]  /*1480*/  IADD3 R26, PT, PT, R26, R25, R4 ;  /* 0x000000191a1a7210 */ /* 0x000fe20007ffe004 */
[----:B------:R-:W-:-:S04]  /*1490*/  IMAD.WIDE R4, R3, 0x4, R28 ;  /* 0x0000000403047825 */ /* 0x000fc800078e021c */
[----:B------:R-:W-:Y:S02]  /*14a0*/  IMAD.IADD R3, R0, 0x1, R3 ;  /* 0x0000000100037824 */ /* 0x000fe400078e0203 */
[----:B------:R-:W-:-:S03]  /*14b0*/  IMAD.IADD R27, R27, 0x1, R26 ;  /* 0x000000011b1b7824 */ /* 0x000fc600078e021a */
[----:B------:R-:W-:Y:S02]  /*14c0*/  ISETP.GT.AND P0, PT, R3, UR4, PT ;  /* 0x0000000403007c0c */ /* 0x000fe4000bf04270 */
[----:B------:R0:W-:Y:S11]  /*14d0*/  REDG.E.ADD.STRONG.GPU desc[UR8][R4.64], R27 ;  /* 0x0000001b0400798e */ /* 0x0001f6000c12e108 */
[----:B------:R-:W-:Y:S05]  /*14e0*/  @!P0 BRA `(.L_x_38) ;  /* 0xfffffffc00888947 */ /* 0x000fea000383ffff */
[----:B------:R-:W-:Y:S05]  /*14f0*/  EXIT ;  /* 0x000000000000794d */ /* 0x000fea0003800000 */
.L_x_39:
[----:B------:R-:W-:-:S00]  /*1500*/  BRA `(.L_x_39) ;  /* 0xfffffffc00fc7947 */ /* 0x000fc0000383ffff */
[----:B------:R-:W-:-:S00]  /*1510*/  NOP ;  /* 0x0000000000007918 */ /* 0x000fc00000000000 */
        /* <DEDUP_REMOVED lines=14> */
.L_x_40:


//--------------------- .nv.shared._Z16histogram_kernelPKcjiiPj --------------------------
	.section	.nv.shared._Z16histogram_kernelPKcjiiPj,"aw",@nobits
	.sectionflags	@""
	.align	16
	.zero		1024


//--------------------- .nv.shared.reserved.0     --------------------------
	.section	.nv.shared.reserved.0,"aw",@nobits
	.weak		__nv_reservedSMEM_offset_0_alias
	.size		__nv_reservedSMEM_offset_0_alias, 0, 64
	.other		__nv_reservedSMEM_offset_0_alias,@"STO_CUDA_RESERVED_SHARED STV_DEFAULT"
__nv_reservedSMEM_offset_0_alias:
	.zero		0
	.zero		64


//--------------------- .nv.constant0._Z16histogram_kernelPKcjiiPj --------------------------
	.section	.nv.constant0._Z16histogram_kernelPKcjiiPj,"a",@progbits
	.sectionflags	@""
	.align	4
.nv.constant0._Z16histogram_kernelPKcjiiPj:
	.zero		928


//--------------------- SYMBOLS --------------------------

	.type		.nv.reservedSmem.offset0,@object
	.size		.nv.reservedSmem.offset0,0x4
	.type		.nv.reservedSmem.cap,@object
	.size		.nv.reservedSmem.cap,0x4
